	.headerflags	@"EF_CUDA_TEXMODE_UNIFIED EF_CUDA_64BIT_ADDRESS EF_CUDA_ACCELERATORS EF_CUDA_SM90 EF_CUDA_VIRTUAL_SM(EF_CUDA_SM90)"
	.elftype	@"ET_EXEC"


//--------------------- .nv.info                  --------------------------
	.section	.nv.info,"",@"SHT_CUDA_INFO"
	.align	4


	//----- nvinfo : EIATTR_REGCOUNT
	.align		4
        /*0000*/ 	.byte	0x04, 0x2f
        /*0002*/ 	.short	(.L_3 - .L_2)
	.align		4
.L_2:
        /*0004*/ 	.word	index@(triton_poi_fused__native_batch_norm_legit_no_training_relu_53)
        /*0008*/ 	.word	0x00000010


	//----- nvinfo : EIATTR_MIN_STACK_SIZE
	.align		4
.L_3:
        /*000c*/ 	.byte	0x04, 0x12
        /*000e*/ 	.short	(.L_5 - .L_4)
	.align		4
.L_4:
        /*0010*/ 	.word	index@(triton_poi_fused__native_batch_norm_legit_no_training_relu_53)
        /*0014*/ 	.word	0x00000000


	//----- nvinfo : EIATTR_FRAME_SIZE
	.align		4
.L_5:
        /*0018*/ 	.byte	0x04, 0x11
        /*001a*/ 	.short	(.L_7 - .L_6)
	.align		4
.L_6:
        /*001c*/ 	.word	index@(triton_poi_fused__native_batch_norm_legit_no_training_relu_53)
        /*0020*/ 	.word	0x00000000


	//----- nvinfo : EIATTR_MIN_STACK_SIZE
	.align		4
.L_7:
        /*0024*/ 	.byte	0x04, 0x12
        /*0026*/ 	.short	(.L_9 - .L_8)
	.align		4
.L_8:
        /*0028*/ 	.word	index@(triton_poi_fused__native_batch_norm_legit_no_training_relu_53)
        /*002c*/ 	.word	0x00000000
.L_9:


//--------------------- .nv.info.triton_poi_fused__native_batch_norm_legit_no_training_relu_53 --------------------------
	.section	.nv.info.triton_poi_fused__native_batch_norm_legit_no_training_relu_53,"",@"SHT_CUDA_INFO"
	.sectionflags	@""
	.align	4


	//----- nvinfo : EIATTR_CUDA_API_VERSION
	.align		4
        /*0000*/ 	.byte	0x04, 0x37
        /*0002*/ 	.short	(.L_11 - .L_10)
.L_10:
        /*0004*/ 	.word	0x0000007c


	//----- nvinfo : EIATTR_KPARAM_INFO
	.align		4
.L_11:
        /*0008*/ 	.byte	0x04, 0x17
        /*000a*/ 	.short	(.L_13 - .L_12)
.L_12:
        /*000c*/ 	.word	0x00000000
        /*0010*/ 	.short	0x0006
        /*0012*/ 	.short	0x0030
        /*0014*/ 	.byte	0x00, 0xf0, 0x11, 0x00


	//----- nvinfo : EIATTR_KPARAM_INFO
	.align		4
.L_13:
        /*0018*/ 	.byte	0x04, 0x17
        /*001a*/ 	.short	(.L_15 - .L_14)
.L_14:
        /*001c*/ 	.word	0x00000000
        /*0020*/ 	.short	0x0005
        /*0022*/ 	.short	0x0028
        /*0024*/ 	.byte	0x00, 0xf4, 0x21, 0x00


	//----- nvinfo : EIATTR_KPARAM_INFO
	.align		4
.L_15:
        /*0028*/ 	.byte	0x04, 0x17
        /*002a*/ 	.short	(.L_17 - .L_16)
.L_16:
        /*002c*/ 	.word	0x00000000
        /*0030*/ 	.short	0x0004
        /*0032*/ 	.short	0x0020
        /*0034*/ 	.byte	0x00, 0xf4, 0x21, 0x00


	//----- nvinfo : EIATTR_KPARAM_INFO
	.align		4
.L_17:
        /*0038*/ 	.byte	0x04, 0x17
        /*003a*/ 	.short	(.L_19 - .L_18)
.L_18:
        /*003c*/ 	.word	0x00000000
        /*0040*/ 	.short	0x0003
        /*0042*/ 	.short	0x0018
        /*0044*/ 	.byte	0x00, 0xf4, 0x21, 0x00


	//----- nvinfo : EIATTR_KPARAM_INFO
	.align		4
.L_19:
        /*0048*/ 	.byte	0x04, 0x17
        /*004a*/ 	.short	(.L_21 - .L_20)
.L_20:
        /*004c*/ 	.word	0x00000000
        /*0050*/ 	.short	0x0002
        /*0052*/ 	.short	0x0010
        /*0054*/ 	.byte	0x00, 0xf4, 0x21, 0x00


	//----- nvinfo : EIATTR_KPARAM_INFO
	.align		4
.L_21:
        /*0058*/ 	.byte	0x04, 0x17
        /*005a*/ 	.short	(.L_23 - .L_22)
.L_22:
        /*005c*/ 	.word	0x00000000
        /*0060*/ 	.short	0x0001
        /*0062*/ 	.short	0x0008
        /*0064*/ 	.byte	0x00, 0xf4, 0x21, 0x00


	//----- nvinfo : EIATTR_KPARAM_INFO
	.align		4
.L_23:
        /*0068*/ 	.byte	0x04, 0x17
        /*006a*/ 	.short	(.L_25 - .L_24)
.L_24:
        /*006c*/ 	.word	0x00000000
        /*0070*/ 	.short	0x0000
        /*0072*/ 	.short	0x0000
        /*0074*/ 	.byte	0x00, 0xf4, 0x21, 0x00


	//----- nvinfo : EIATTR_SPARSE_MMA_MASK
	.align		4
.L_25:
        /*0078*/ 	.byte	0x03, 0x50
        /*007a*/ 	.short	0x0000


	//----- nvinfo : EIATTR_MAXREG_COUNT
	.align		4
        /*007c*/ 	.byte	0x03, 0x1b
        /*007e*/ 	.short	0x00ff


	//----- nvinfo : EIATTR_EXIT_INSTR_OFFSETS
	.align		4
        /*0080*/ 	.byte	0x04, 0x1c
        /*0082*/ 	.short	(.L_27 - .L_26)


	//   ....[0]....
.L_26:
        /*0084*/ 	.word	0x000002d0


	//----- nvinfo : EIATTR_REQNTID
	.align		4
.L_27:
        /*0088*/ 	.byte	0x04, 0x10
        /*008a*/ 	.short	(.L_29 - .L_28)
.L_28:
        /*008c*/ 	.word	0x00000080
        /*0090*/ 	.word	0x00000001
        /*0094*/ 	.word	0x00000001


	//----- nvinfo : EIATTR_CBANK_PARAM_SIZE
	.align		4
.L_29:
        /*0098*/ 	.byte	0x03, 0x19
        /*009a*/ 	.short	0x0034


	//----- nvinfo : EIATTR_PARAM_CBANK
	.align		4
        /*009c*/ 	.byte	0x04, 0x0a
        /*009e*/ 	.short	(.L_31 - .L_30)
	.align		4
.L_30:
        /*00a0*/ 	.word	index@(.nv.constant0.triton_poi_fused__native_batch_norm_legit_no_training_relu_53)
        /*00a4*/ 	.short	0x0210
        /*00a6*/ 	.short	0x0034


	//----- nvinfo : EIATTR_SW_WAR
	.align		4
.L_31:
        /*00a8*/ 	.byte	0x04, 0x36
        /*00aa*/ 	.short	(.L_33 - .L_32)
.L_32:
        /*00ac*/ 	.word	0x00000008
.L_33:


//--------------------- .nv.callgraph             --------------------------
	.section	.nv.callgraph,"",@"SHT_CUDA_CALLGRAPH"
	.align	4
	.sectionentsize	8
	.align		4
        /*0000*/ 	.word	0x00000000
	.align		4
        /*0004*/ 	.word	0xffffffff
	.align		4
        /*0008*/ 	.word	0x00000000
	.align		4
        /*000c*/ 	.word	0xfffffffe
	.align		4
        /*0010*/ 	.word	0x00000000
	.align		4
        /*0014*/ 	.word	0xfffffffd
	.align		4
        /*0018*/ 	.word	0x00000000
	.align		4
        /*001c*/ 	.word	0xfffffffc


//--------------------- .nv.constant4             --------------------------
	.section	.nv.constant4,"a",@progbits
	.align	8
	.align		8
.nv.constant4:
        /*0000*/ 	.dword	_$_str
	.align		8
        /*0008*/ 	.dword	_$_str_$_2


//--------------------- .text.triton_poi_fused__native_batch_norm_legit_no_training_relu_53 --------------------------
	.section	.text.triton_poi_fused__native_batch_norm_legit_no_training_relu_53,"ax",@progbits
	.align	128
        .global         triton_poi_fused__native_batch_norm_legit_no_training_relu_53
        .type           triton_poi_fused__native_batch_norm_legit_no_training_relu_53,@function
        .size           triton_poi_fused__native_batch_norm_legit_no_training_relu_53,(.L_x_1 - triton_poi_fused__native_batch_norm_legit_no_training_relu_53)
        .other          triton_poi_fused__native_batch_norm_legit_no_training_relu_53,@"STO_CUDA_ENTRY STV_DEFAULT"
triton_poi_fused__native_batch_norm_legit_no_training_relu_53:
.text.triton_poi_fused__native_batch_norm_legit_no_training_relu_53:
[----:B------:R-:W-:Y:S01]  /*0000*/  LDC R1, c[0x0][0x28] ;  /* 0x00000a00ff017b82 */ /* 0x000fe20000000800 */
[----:B------:R-:W1:Y:S07]  /*0010*/  S2R R0, SR_TID.X ;  /* 0x0000000000007919 */ /* 0x000e6e0000002100 */
[----:B------:R-:W2:Y:S01]  /*0020*/  LDC.64 R6, c[0x0][0x220] ;  /* 0x00008800ff067b82 */ /* 0x000ea20000000a00 */
[----:B------:R-:W-:Y:S01]  /*0030*/  ULDC.64 UR4, c[0x0][0x208] ;  /* 0x0000820000047ab9 */ /* 0x000fe20000000a00 */
[----:B------:R-:W3:Y:S06]  /*0040*/  S2R R3, SR_CTAID.X ;  /* 0x0000000000037919 */ /* 0x000eec0000002500 */
[----:B------:R-:W4:Y:S08]  /*0050*/  LDC.64 R4, c[0x0][0x218] ;  /* 0x00008600ff047b82 */ /* 0x000f300000000a00 */
[----:B------:R-:W5:Y:S08]  /*0060*/  LDC.64 R8, c[0x0][0x228] ;  /* 0x00008a00ff087b82 */ /* 0x000f700000000a00 */
[----:B------:R-:W5:Y:S01]  /*0070*/  LDC.64 R10, c[0x0][0x230] ;  /* 0x00008c00ff0a7b82 */ /* 0x000f620000000a00 */
[----:B-1----:R-:W-:-:S02]  /*0080*/  LOP3.LUT R0, R0, 0x7f, RZ, 0xc0, !PT ;  /* 0x0000007f00007812 */ /* 0x002fc400078ec0ff */
[----:B---3--:R-:W-:Y:S02]  /*0090*/  SHF.R.S32.HI R2, RZ, 0x18, R3 ;  /* 0x00000018ff027819 */ /* 0x008fe40000011403 */
[----:B------:R-:W-:Y:S02]  /*00a0*/  LEA R0, R3, R0, 0x7 ;  /* 0x0000000003007211 */ /* 0x000fe400078e38ff */
[----:B------:R-:W-:-:S04]  /*00b0*/  SGXT R3, R2, 0x1 ;  /* 0x000000010203781a */ /* 0x000fc80000000200 */
[----:B------:R-:W-:-:S04]  /*00c0*/  LEA.HI R3, R3, R0, RZ, 0xb ;  /* 0x0000000003037211 */ /* 0x000fc800078f58ff */
[----:B------:R-:W-:-:S04]  /*00d0*/  LOP3.LUT R3, R3, 0xfffff800, RZ, 0xc0, !PT ;  /* 0xfffff80003037812 */ /* 0x000fc800078ec0ff */
[----:B------:R-:W-:Y:S02]  /*00e0*/  IADD3 R13, R0, -R3, RZ ;  /* 0x80000003000d7210 */ /* 0x000fe40007ffe0ff */
[----:B------:R-:W1:Y:S03]  /*00f0*/  LDC.64 R2, c[0x0][0x210] ;  /* 0x00008400ff027b82 */ /* 0x000e660000000a00 */
[----:B--2---:R-:W-:-:S06]  /*0100*/  IMAD.WIDE R6, R13, 0x4, R6 ;  /* 0x000000040d067825 */ /* 0x004fcc00078e0206 */
[----:B------:R-:W2:Y:S01]  /*0110*/  LDG.E.EL R6, desc[UR4][R6.64] ;  /* 0x0000000406067981 */ /* 0x000ea2000c2e1900 */
[----:B----4-:R-:W-:-:S04]  /*0120*/  IMAD.WIDE R4, R13, 0x4, R4 ;  /* 0x000000040d047825 */ /* 0x010fc800078e0204 */
[C---:B-----5:R-:W-:Y:S02]  /*0130*/  IMAD.WIDE R8, R13.reuse, 0x4, R8 ;  /* 0x000000040d087825 */ /* 0x060fe400078e0208 */
[----:B------:R3:W4:Y:S02]  /*0140*/  LDG.E.EL R5, desc[UR4][R4.64] ;  /* 0x0000000404057981 */ /* 0x000724000c2e1900 */
[----:B0-----:R-:W-:Y:S02]  /*0150*/  IMAD.WIDE R10, R13, 0x4, R10 ;  /* 0x000000040d0a7825 */ /* 0x001fe400078e020a */
[----:B------:R-:W5:Y:S02]  /*0160*/  LDG.E.EL R8, desc[UR4][R8.64] ;  /* 0x0000000408087981 */ /* 0x000f64000c2e1900 */
[C---:B-1----:R-:W-:Y:S02]  /*0170*/  IMAD.WIDE R2, R0.reuse, 0x4, R2 ;  /* 0x0000000400027825 */ /* 0x042fe400078e0202 */
[----:B------:R-:W5:Y:S04]  /*0180*/  LDG.E.EL R11, desc[UR4][R10.64] ;  /* 0x000000040a0b7981 */ /* 0x000f68000c2e1900 */
[----:B------:R0:W4:Y:S01]  /*0190*/  LDG.E R12, desc[UR4][R2.64] ;  /* 0x00000004020c7981 */ /* 0x000122000c1e1900 */
[----:B---3--:R-:W-:Y:S01]  /*01a0*/  HFMA2.MMA R4, -RZ, RZ, 1.625, 0 ;  /* 0x3e800000ff047435 */ /* 0x008fe200000001ff */
[----:B0-----:R-:W0:Y:S02]  /*01b0*/  LDC.64 R2, c[0x0][0x238] ;  /* 0x00008e00ff027b82 */ /* 0x001e240000000a00 */
[----:B0-----:R-:W-:-:S04]  /*01c0*/  IMAD.WIDE R2, R0, 0x4, R2 ;  /* 0x0000000400027825 */ /* 0x001fc800078e0202 */
[----:B--2---:R-:W-:-:S04]  /*01d0*/  FADD R6, R6, 9.9999997473787516356e-06 ;  /* 0x3727c5ac06067421 */ /* 0x004fc80000000000 */
[----:B------:R-:W0:Y:S02]  /*01e0*/  MUFU.SQRT R7, R6 ;  /* 0x0000000600077308 */ /* 0x000e240000002000 */
[C---:B0-----:R-:W-:Y:S02]  /*01f0*/  FSETP.GT.AND P0, PT, R7.reuse, 8.50705917302346158658e+37, PT ;  /* 0x7e8000000700780b */ /* 0x041fe40003f04000 */
[----:B------:R-:W-:-:S11]  /*0200*/  FSETP.GEU.AND P1, PT, R7, 1.175494350822287508e-38, PT ;  /* 0x008000000700780b */ /* 0x000fd60003f2e000 */
[----:B------:R-:W-:-:S04]  /*0210*/  @P0 FMUL R7, R7, 0.25 ;  /* 0x3e80000007070820 */ /* 0x000fc80000400000 */
[----:B------:R-:W-:-:S06]  /*0220*/  @!P1 FMUL R7, R7, 16777216 ;  /* 0x4b80000007079820 */ /* 0x000fcc0000400000 */
[----:B------:R-:W0:Y:S01]  /*0230*/  MUFU.RCP R7, R7 ;  /* 0x0000000700077308 */ /* 0x000e220000001000 */
[----:B------:R-:W-:Y:S01]  /*0240*/  FSEL R4, R4, 1, P0 ;  /* 0x3f80000004047808 */ /* 0x000fe20000000000 */
[----:B----4-:R-:W-:-:S04]  /*0250*/  FADD R5, R12, -R5 ;  /* 0x800000050c057221 */ /* 0x010fc80000000000 */
[----:B------:R-:W-:-:S04]  /*0260*/  @!P1 FMUL R4, R4, 16777216 ;  /* 0x4b80000004049820 */ /* 0x000fc80000400000 */
[----:B0-----:R-:W-:-:S04]  /*0270*/  FMUL R4, R7, R4 ;  /* 0x0000000407047220 */ /* 0x001fc80000400000 */
[----:B------:R-:W-:-:S04]  /*0280*/  FMUL R4, R5, R4 ;  /* 0x0000000405047220 */ /* 0x000fc80000400000 */
[----:B-----5:R-:W-:-:S05]  /*0290*/  FFMA R4, R8, R4, R11 ;  /* 0x0000000408047223 */ /* 0x020fca000000000b */
[----:B------:R-:W-:-:S04]  /*02a0*/  FSETP.GEU.AND P0, PT, R4, RZ, PT ;  /* 0x000000ff0400720b */ /* 0x000fc80003f0e000 */
[----:B------:R-:W-:-:S05]  /*02b0*/  FSEL R5, R4, RZ, P0 ;  /* 0x000000ff04057208 */ /* 0x000fca0000000000 */
[----:B------:R-:W-:Y:S01]  /*02c0*/  STG.E desc[UR4][R2.64], R5 ;  /* 0x0000000502007986 */ /* 0x000fe2000c101904 */
[----:B------:R-:W-:Y:S05]  /*02d0*/  EXIT ;  /* 0x000000000000794d */ /* 0x000fea0003800000 */
.L_x_0:
[----:B------:R-:W-:-:S00]  /*02e0*/  BRA `(.L_x_0) ;  /* 0xfffffffc00fc7947 */ /* 0x000fc0000383ffff */
[----:B------:R-:W-:-:S00]  /*02f0*/  NOP ;  /* 0x0000000000007918 */ /* 0x000fc00000000000 */
        /* <DEDUP_REMOVED lines=8> */
.L_x_1:


//--------------------- .nv.global.init           --------------------------
	.section	.nv.global.init,"aw",@progbits
.nv.global.init:
	.type		_$_str,@object
	.size		_$_str,(_$_str_$_2 - _$_str)
_$_str:
        /*0000*/ 	.byte	0x5f, 0x5f, 0x43, 0x55, 0x44, 0x41, 0x5f, 0x46, 0x54, 0x5a, 0x00
	.type		_$_str_$_2,@object
	.size		_$_str_$_2,(.L_1 - _$_str_$_2)
_$_str_$_2:
        /*000b*/ 	.byte	0x5f, 0x5f, 0x43, 0x55, 0x44, 0x41, 0x5f, 0x50, 0x52, 0x45, 0x43, 0x5f, 0x53, 0x51, 0x52, 0x54
        /*001b*/ 	.byte	0x00
.L_1:


//--------------------- .nv.constant0.triton_poi_fused__native_batch_norm_legit_no_training_relu_53 --------------------------
	.section	.nv.constant0.triton_poi_fused__native_batch_norm_legit_no_training_relu_53,"a",@progbits
	.sectionflags	@""
	.align	4
.nv.constant0.triton_poi_fused__native_batch_norm_legit_no_training_relu_53:
	.zero		580
